//
// Generated by NVIDIA NVVM Compiler
//
// Compiler Build ID: CL-36424714
// Cuda compilation tools, release 13.0, V13.0.88
// Based on NVVM 20.0.0
//

.version 9.0
.target sm_100
.address_size 64

	// .globl	rmsnorm_kernel
.extern .shared .align 16 .b8 smem[];

.visible .entry rmsnorm_kernel(
	.param .u64 .ptr .align 1 rmsnorm_kernel_param_0,
	.param .u64 .ptr .align 1 rmsnorm_kernel_param_1,
	.param .u64 .ptr .align 1 rmsnorm_kernel_param_2,
	.param .u32 rmsnorm_kernel_param_3
)
{
	.reg .pred 	%p<13>;
	.reg .b16 	%rs<33>;
	.reg .b32 	%r<47>;
	.reg .b32 	%f<75>;
	.reg .b64 	%rd<16>;

	ld.param.u64 	%rd7, [rmsnorm_kernel_param_0];
	ld.param.u64 	%rd4, [rmsnorm_kernel_param_1];
	ld.param.u64 	%rd5, [rmsnorm_kernel_param_2];
	ld.param.u32 	%r7, [rmsnorm_kernel_param_3];
	mov.u32 	%r12, %ctaid.x;
	mul.lo.s32 	%r13, %r7, %r12;
	cvt.u64.u32 	%rd8, %r13;
	mov.u32 	%r1, %tid.x;
	shl.b32 	%r14, %r1, 3;
	cvt.u64.u32 	%rd1, %r14;
	add.s64 	%rd2, %rd8, %rd1;
	shl.b64 	%rd9, %rd2, 1;
	add.s64 	%rd6, %rd7, %rd9;
	// begin inline asm
	ld.global.L1::evict_last.v4.u32 {%r8, %r9, %r10, %r11}, [%rd6];
	
	// end inline asm
	mov.b32 	{%rs1, %rs2}, %r8;
	// begin inline asm
	{ cvt.f32.bf16 %f7, %rs1;}

	// end inline asm
	fma.rn.f32 	%f15, %f7, %f7, 0f00000000;
	// begin inline asm
	{ cvt.f32.bf16 %f8, %rs2;}

	// end inline asm
	fma.rn.f32 	%f16, %f8, %f8, %f15;
	mov.b32 	{%rs3, %rs4}, %r9;
	// begin inline asm
	{ cvt.f32.bf16 %f9, %rs3;}

	// end inline asm
	fma.rn.f32 	%f17, %f9, %f9, %f16;
	// begin inline asm
	{ cvt.f32.bf16 %f10, %rs4;}

	// end inline asm
	fma.rn.f32 	%f18, %f10, %f10, %f17;
	mov.b32 	{%rs5, %rs6}, %r10;
	// begin inline asm
	{ cvt.f32.bf16 %f11, %rs5;}

	// end inline asm
	fma.rn.f32 	%f19, %f11, %f11, %f18;
	// begin inline asm
	{ cvt.f32.bf16 %f12, %rs6;}

	// end inline asm
	fma.rn.f32 	%f20, %f12, %f12, %f19;
	mov.b32 	{%rs7, %rs8}, %r11;
	// begin inline asm
	{ cvt.f32.bf16 %f13, %rs7;}

	// end inline asm
	fma.rn.f32 	%f21, %f13, %f13, %f20;
	// begin inline asm
	{ cvt.f32.bf16 %f14, %rs8;}

	// end inline asm
	fma.rn.f32 	%f22, %f14, %f14, %f21;
	mov.b32 	%r15, %f22;
	shfl.sync.bfly.b32	%r16|%p1, %r15, 1, 31, -1;
	mov.b32 	%f23, %r16;
	add.f32 	%f24, %f22, %f23;
	mov.b32 	%r17, %f24;
	shfl.sync.bfly.b32	%r18|%p2, %r17, 2, 31, -1;
	mov.b32 	%f25, %r18;
	add.f32 	%f26, %f24, %f25;
	mov.b32 	%r19, %f26;
	shfl.sync.bfly.b32	%r20|%p3, %r19, 4, 31, -1;
	mov.b32 	%f27, %r20;
	add.f32 	%f28, %f26, %f27;
	mov.b32 	%r21, %f28;
	shfl.sync.bfly.b32	%r22|%p4, %r21, 8, 31, -1;
	mov.b32 	%f29, %r22;
	add.f32 	%f30, %f28, %f29;
	mov.b32 	%r23, %f30;
	shfl.sync.bfly.b32	%r24|%p5, %r23, 16, 31, -1;
	mov.b32 	%f31, %r24;
	add.f32 	%f1, %f30, %f31;
	and.b32  	%r2, %r1, 31;
	setp.ne.s32 	%p6, %r2, 0;
	@%p6 bra 	$L__BB0_2;
	shr.u32 	%r25, %r1, 3;
	mov.u32 	%r26, smem;
	add.s32 	%r27, %r26, %r25;
	st.shared.f32 	[%r27], %f1;
$L__BB0_2:
	bar.sync 	0;
	mov.u32 	%r3, %ntid.x;
	shr.u32 	%r4, %r3, 5;
	setp.gt.u32 	%p7, %r1, 31;
	@%p7 bra 	$L__BB0_10;
	setp.ge.u32 	%p8, %r2, %r4;
	mov.f32 	%f74, 0f00000000;
	@%p8 bra 	$L__BB0_5;
	shl.b32 	%r28, %r2, 2;
	mov.u32 	%r29, smem;
	add.s32 	%r30, %r29, %r28;
	ld.shared.f32 	%f74, [%r30];
$L__BB0_5:
	setp.lt.u32 	%p9, %r3, 64;
	@%p9 bra 	$L__BB0_8;
	mov.b32 	%r46, 1;
$L__BB0_7:
	mov.b32 	%r32, %f74;
	shfl.sync.bfly.b32	%r33|%p10, %r32, %r46, 31, -1;
	mov.b32 	%f33, %r33;
	add.f32 	%f74, %f74, %f33;
	shl.b32 	%r46, %r46, 1;
	setp.lt.u32 	%p11, %r46, %r4;
	@%p11 bra 	$L__BB0_7;
$L__BB0_8:
	setp.ne.s32 	%p12, %r2, 0;
	@%p12 bra 	$L__BB0_10;
	st.shared.f32 	[smem], %f74;
$L__BB0_10:
	bar.sync 	0;
	ld.shared.f32 	%f58, [smem];
	cvt.rn.f32.s32 	%f59, %r7;
	div.rn.f32 	%f60, %f58, %f59;
	// begin inline asm
	ld.global.L1::evict_first.v4.u32 {%r34, %r35, %r36, %r37}, [%rd6];
	
	// end inline asm
	shl.b64 	%rd12, %rd1, 1;
	add.s64 	%rd11, %rd4, %rd12;
	// begin inline asm
	ld.global.L1::evict_last.v4.u32 {%r38, %r39, %r40, %r41}, [%rd11];
	
	// end inline asm
	add.f32 	%f61, %f60, 0f3727C5AC;
	sqrt.rn.f32 	%f62, %f61;
	rcp.rn.f32 	%f63, %f62;
	mov.b32 	{%rs9, %rs12}, %r34;
	// begin inline asm
	{ cvt.f32.bf16 %f34, %rs9;}

	// end inline asm
	mov.b32 	{%rs10, %rs13}, %r38;
	// begin inline asm
	{ cvt.f32.bf16 %f35, %rs10;}

	// end inline asm
	mul.f32 	%f64, %f63, %f34;
	mul.f32 	%f36, %f64, %f35;
	// begin inline asm
	{  cvt.rn.bf16.f32 %rs11, %f36;}

	// end inline asm
	// begin inline asm
	{ cvt.f32.bf16 %f37, %rs12;}

	// end inline asm
	// begin inline asm
	{ cvt.f32.bf16 %f38, %rs13;}

	// end inline asm
	mul.f32 	%f65, %f63, %f37;
	mul.f32 	%f39, %f65, %f38;
	// begin inline asm
	{  cvt.rn.bf16.f32 %rs14, %f39;}

	// end inline asm
	mov.b32 	{%rs15, %rs18}, %r35;
	// begin inline asm
	{ cvt.f32.bf16 %f40, %rs15;}

	// end inline asm
	mov.b32 	{%rs16, %rs19}, %r39;
	// begin inline asm
	{ cvt.f32.bf16 %f41, %rs16;}

	// end inline asm
	mul.f32 	%f66, %f63, %f40;
	mul.f32 	%f42, %f66, %f41;
	// begin inline asm
	{  cvt.rn.bf16.f32 %rs17, %f42;}

	// end inline asm
	// begin inline asm
	{ cvt.f32.bf16 %f43, %rs18;}

	// end inline asm
	// begin inline asm
	{ cvt.f32.bf16 %f44, %rs19;}

	// end inline asm
	mul.f32 	%f67, %f63, %f43;
	mul.f32 	%f45, %f67, %f44;
	// begin inline asm
	{  cvt.rn.bf16.f32 %rs20, %f45;}

	// end inline asm
	mov.b32 	{%rs21, %rs24}, %r36;
	// begin inline asm
	{ cvt.f32.bf16 %f46, %rs21;}

	// end inline asm
	mov.b32 	{%rs22, %rs25}, %r40;
	// begin inline asm
	{ cvt.f32.bf16 %f47, %rs22;}

	// end inline asm
	mul.f32 	%f68, %f63, %f46;
	mul.f32 	%f48, %f68, %f47;
	// begin inline asm
	{  cvt.rn.bf16.f32 %rs23, %f48;}

	// end inline asm
	// begin inline asm
	{ cvt.f32.bf16 %f49, %rs24;}

	// end inline asm
	// begin inline asm
	{ cvt.f32.bf16 %f50, %rs25;}

	// end inline asm
	mul.f32 	%f69, %f63, %f49;
	mul.f32 	%f51, %f69, %f50;
	// begin inline asm
	{  cvt.rn.bf16.f32 %rs26, %f51;}

	// end inline asm
	mov.b32 	{%rs27, %rs30}, %r37;
	// begin inline asm
	{ cvt.f32.bf16 %f52, %rs27;}

	// end inline asm
	mov.b32 	{%rs28, %rs31}, %r41;
	// begin inline asm
	{ cvt.f32.bf16 %f53, %rs28;}

	// end inline asm
	mul.f32 	%f70, %f63, %f52;
	mul.f32 	%f54, %f70, %f53;
	// begin inline asm
	{  cvt.rn.bf16.f32 %rs29, %f54;}

	// end inline asm
	// begin inline asm
	{ cvt.f32.bf16 %f55, %rs30;}

	// end inline asm
	// begin inline asm
	{ cvt.f32.bf16 %f56, %rs31;}

	// end inline asm
	mul.f32 	%f71, %f63, %f55;
	mul.f32 	%f57, %f71, %f56;
	// begin inline asm
	{  cvt.rn.bf16.f32 %rs32, %f57;}

	// end inline asm
	cvta.to.global.u64 	%rd13, %rd5;
	add.s64 	%rd15, %rd13, %rd9;
	mov.b32 	%r42, {%rs29, %rs32};
	mov.b32 	%r43, {%rs23, %rs26};
	mov.b32 	%r44, {%rs17, %rs20};
	mov.b32 	%r45, {%rs11, %rs14};
	st.global.v4.u32 	[%rd15], {%r45, %r44, %r43, %r42};
	ret;

}


// ===== COMPILED SASS (sm_100) =====

	.target	sm_100

	.elftype	@"ET_EXEC"


//--------------------- .note.nv.tkinfo           --------------------------
	.section	.note.nv.tkinfo,"",@"SHT_NOTE"
	.sectionflags	@"SHF_NOTE_NV_TKINFO"
	.tkinfo
        /*0018*/ 	.word	0x00000002
        /*0030*/ 	.string	""
        /*0030*/ 	.string	"ptxas"
        /*0030*/ 	.string	"Cuda compilation tools, release 13.0, V13.0.88"
        /*0030*/ 	.string	"Build cuda_13.0.r13.0/compiler.36424714_0"
        /*0030*/ 	.string	"-arch sm_100 -m 64 "



//--------------------- .note.nv.cuinfo           --------------------------
	.section	.note.nv.cuinfo,"",@"SHT_NOTE"
	.sectionflags	@"SHF_NOTE_NV_CUINFO"
        /*0018*/ 	.short	0x0002
        /*001a*/ 	.short	0x0064
        /*001c*/ 	.short	0x0082
	.zero		2


//--------------------- .nv.info                  --------------------------
	.section	.nv.info,"",@"SHT_CUDA_INFO"
	.align	4


	//----- nvinfo : EIATTR_REGCOUNT
	.align		4
        /*0000*/ 	.byte	0x04, 0x2f
        /*0002*/ 	.short	(.L_1 - .L_0)
	.align		4
.L_0:
        /*0004*/ 	.word	index@(rmsnorm_kernel)
        /*0008*/ 	.word	0x00000018


	//----- nvinfo : EIATTR_FRAME_SIZE
	.align		4
.L_1:
        /*000c*/ 	.byte	0x04, 0x11
        /*000e*/ 	.short	(.L_3 - .L_2)
	.align		4
.L_2:
        /*0010*/ 	.word	index@($__internal_2_$__cuda_sm3x_div_rn_noftz_f32_slowpath)
        /*0014*/ 	.word	0x00000000


	//----- nvinfo : EIATTR_FRAME_SIZE
	.align		4
.L_3:
        /*0018*/ 	.byte	0x04, 0x11
        /*001a*/ 	.short	(.L_5 - .L_4)
	.align		4
.L_4:
        /*001c*/ 	.word	index@($__internal_1_$__cuda_sm20_sqrt_rn_f32_slowpath)
        /*0020*/ 	.word	0x00000000


	//----- nvinfo : EIATTR_FRAME_SIZE
	.align		4
.L_5:
        /*0024*/ 	.byte	0x04, 0x11
        /*0026*/ 	.short	(.L_7 - .L_6)
	.align		4
.L_6:
        /*0028*/ 	.word	index@($__internal_0_$__cuda_sm20_rcp_rn_f32_slowpath)
        /*002c*/ 	.word	0x00000000


	//----- nvinfo : EIATTR_FRAME_SIZE
	.align		4
.L_7:
        /*0030*/ 	.byte	0x04, 0x11
        /*0032*/ 	.short	(.L_9 - .L_8)
	.align		4
.L_8:
        /*0034*/ 	.word	index@(rmsnorm_kernel)
        /*0038*/ 	.word	0x00000000


	//----- nvinfo : EIATTR_MIN_STACK_SIZE
	.align		4
.L_9:
        /*003c*/ 	.byte	0x04, 0x12
        /*003e*/ 	.short	(.L_11 - .L_10)
	.align		4
.L_10:
        /*0040*/ 	.word	index@(rmsnorm_kernel)
        /*0044*/ 	.word	0x00000000
.L_11:


//--------------------- .nv.compat                --------------------------
	.section	.nv.compat,"",@"SHT_CUDA_COMPAT_INFO"
	.align	4
        /*0000*/ 	.byte	0x02, 0x09, 0x00, 0x00, 0x02, 0x02, 0x01, 0x00, 0x02, 0x05, 0x05, 0x00, 0x03, 0x07, 0x01, 0x01
        /*0010*/ 	.byte	0x02, 0x03, 0x00, 0x00, 0x02, 0x06, 0x01, 0x00, 0x04, 0x0b, 0x08, 0x00, 0x01, 0x00, 0x00, 0x00
        /*0020*/ 	.byte	0x00, 0x00, 0x00, 0x00


//--------------------- .nv.info.rmsnorm_kernel   --------------------------
	.section	.nv.info.rmsnorm_kernel,"",@"SHT_CUDA_INFO"
	.sectionflags	@""
	.align	4


	//----- nvinfo : EIATTR_CUDA_API_VERSION
	.align		4
        /*0000*/ 	.byte	0x04, 0x37
        /*0002*/ 	.short	(.L_13 - .L_12)
.L_12:
        /*0004*/ 	.word	0x00000082


	//----- nvinfo : EIATTR_KPARAM_INFO
	.align		4
.L_13:
        /*0008*/ 	.byte	0x04, 0x17
        /*000a*/ 	.short	(.L_15 - .L_14)
.L_14:
        /*000c*/ 	.word	0x00000000
        /*0010*/ 	.short	0x0003
        /*0012*/ 	.short	0x0018
        /*0014*/ 	.byte	0x00, 0xf0, 0x11, 0x00


	//----- nvinfo : EIATTR_KPARAM_INFO
	.align		4
.L_15:
        /*0018*/ 	.byte	0x04, 0x17
        /*001a*/ 	.short	(.L_17 - .L_16)
.L_16:
        /*001c*/ 	.word	0x00000000
        /*0020*/ 	.short	0x0002
        /*0022*/ 	.short	0x0010
        /*0024*/ 	.byte	0x00, 0xf5, 0x21, 0x00


	//----- nvinfo : EIATTR_KPARAM_INFO
	.align		4
.L_17:
        /*0028*/ 	.byte	0x04, 0x17
        /*002a*/ 	.short	(.L_19 - .L_18)
.L_18:
        /*002c*/ 	.word	0x00000000
        /*0030*/ 	.short	0x0001
        /*0032*/ 	.short	0x0008
        /*0034*/ 	.byte	0x00, 0xf5, 0x21, 0x00


	//----- nvinfo : EIATTR_KPARAM_INFO
	.align		4
.L_19:
        /*0038*/ 	.byte	0x04, 0x17
        /*003a*/ 	.short	(.L_21 - .L_20)
.L_20:
        /*003c*/ 	.word	0x00000000
        /*0040*/ 	.short	0x0000
        /*0042*/ 	.short	0x0000
        /*0044*/ 	.byte	0x00, 0xf5, 0x21, 0x00


	//----- nvinfo : EIATTR_SPARSE_MMA_MASK
	.align		4
.L_21:
        /*0048*/ 	.byte	0x03, 0x50
        /*004a*/ 	.short	0x0000


	//----- nvinfo : EIATTR_MAXREG_COUNT
	.align		4
        /*004c*/ 	.byte	0x03, 0x1b
        /*004e*/ 	.short	0x00ff


	//----- nvinfo : EIATTR_NUM_BARRIERS
	.align		4
        /*0050*/ 	.byte	0x02, 0x4c
        /*0052*/ 	.byte	0x01
	.zero		1


	//----- nvinfo : EIATTR_MERCURY_ISA_VERSION
	.align		4
        /*0054*/ 	.byte	0x03, 0x5f
        /*0056*/ 	.short	0x0101


	//----- nvinfo : EIATTR_COOP_GROUP_MASK_REGIDS
	.align		4
        /*0058*/ 	.byte	0x04, 0x29
        /*005a*/ 	.short	(.L_23 - .L_22)


	//   ....[0]....
.L_22:
        /*005c*/ 	.word	0xffffffff


	//   ....[1]....
        /*0060*/ 	.word	0xffffffff


	//   ....[2]....
        /*0064*/ 	.word	0xffffffff


	//   ....[3]....
        /*0068*/ 	.word	0xffffffff


	//   ....[4]....
        /*006c*/ 	.word	0xffffffff


	//   ....[5]....
        /*0070*/ 	.word	0xffffffff


	//----- nvinfo : EIATTR_COOP_GROUP_INSTR_OFFSETS
	.align		4
.L_23:
        /*0074*/ 	.byte	0x04, 0x28
        /*0076*/ 	.short	(.L_25 - .L_24)


	//   ....[0]....
.L_24:
        /*0078*/ 	.word	0x00000250


	//   ....[1]....
        /*007c*/ 	.word	0x00000280


	//   ....[2]....
        /*0080*/ 	.word	0x000002c0


	//   ....[3]....
        /*0084*/ 	.word	0x000002f0


	//   ....[4]....
        /*0088*/ 	.word	0x00000310


	//   ....[5]....
        /*008c*/ 	.word	0x00000470


	//----- nvinfo : EIATTR_VRC_CTA_INIT_COUNT
	.align		4
.L_25:
        /*0090*/ 	.byte	0x02, 0x4a
	.zero		1
	.zero		1


	//----- nvinfo : EIATTR_EXIT_INSTR_OFFSETS
	.align		4
        /*0094*/ 	.byte	0x04, 0x1c
        /*0096*/ 	.short	(.L_27 - .L_26)


	//   ....[0]....
.L_26:
        /*0098*/ 	.word	0x00000ad0


	//----- nvinfo : EIATTR_CRS_STACK_SIZE
	.align		4
.L_27:
        /*009c*/ 	.byte	0x04, 0x1e
        /*009e*/ 	.short	(.L_29 - .L_28)
.L_28:
        /*00a0*/ 	.word	0x00000000


	//----- nvinfo : EIATTR_CBANK_PARAM_SIZE
	.align		4
.L_29:
        /*00a4*/ 	.byte	0x03, 0x19
        /*00a6*/ 	.short	0x001c


	//----- nvinfo : EIATTR_PARAM_CBANK
	.align		4
        /*00a8*/ 	.byte	0x04, 0x0a
        /*00aa*/ 	.short	(.L_31 - .L_30)
	.align		4
.L_30:
        /*00ac*/ 	.word	index@(.nv.constant0.rmsnorm_kernel)
        /*00b0*/ 	.short	0x0380
        /*00b2*/ 	.short	0x001c


	//----- nvinfo : EIATTR_SW_WAR
	.align		4
.L_31:
        /*00b4*/ 	.byte	0x04, 0x36
        /*00b6*/ 	.short	(.L_33 - .L_32)
.L_32:
        /*00b8*/ 	.word	0x00000008
.L_33:


//--------------------- .nv.callgraph             --------------------------
	.section	.nv.callgraph,"",@"SHT_CUDA_CALLGRAPH"
	.align	4
	.sectionentsize	8
	.align		4
        /*0000*/ 	.word	0x00000000
	.align		4
        /*0004*/ 	.word	0xffffffff
	.align		4
        /*0008*/ 	.word	0x00000000
	.align		4
        /*000c*/ 	.word	0xfffffffe
	.align		4
        /*0010*/ 	.word	0x00000000
	.align		4
        /*0014*/ 	.word	0xfffffffd
	.align		4
        /*0018*/ 	.word	0x00000000
	.align		4
        /*001c*/ 	.word	0xfffffffc


//--------------------- .text.rmsnorm_kernel      --------------------------
	.section	.text.rmsnorm_kernel,"ax",@progbits
	.align	128
        .global         rmsnorm_kernel
        .type           rmsnorm_kernel,@function
        .size           rmsnorm_kernel,(.L_x_23 - rmsnorm_kernel)
        .other          rmsnorm_kernel,@"STO_CUDA_ENTRY STV_DEFAULT"
rmsnorm_kernel:
.text.rmsnorm_kernel:
[----:B------:R-:W-:Y:S01]  /*0000*/  LDC R1, c[0x0][0x37c] ;  /* 0x0000df00ff017b82 */ /* 0x000fe20000000800 */
[----:B------:R-:W0:Y:S07]  /*0010*/  S2R R9, SR_TID.X ;  /* 0x0000000000097919 */ /* 0x000e2e0000002100 */
[----:B------:R-:W1:Y:S01]  /*0020*/  S2UR UR4, SR_CTAID.X ;  /* 0x00000000000479c3 */ /* 0x000e620000002500 */
[----:B------:R-:W2:Y:S01]  /*0030*/  LDCU.64 UR8, c[0x0][0x380] ;  /* 0x00007000ff0877ac */ /* 0x000ea20008000a00 */
[----:B------:R-:W3:Y:S06]  /*0040*/  LDCU.64 UR6, c[0x0][0x358] ;  /* 0x00006b00ff0677ac */ /* 0x000eec0008000a00 */
[----:B------:R-:W1:Y:S01]  /*0050*/  LDC R3, c[0x0][0x398] ;  /* 0x0000e600ff037b82 */ /* 0x000e620000000800 */
[----:B0-----:R-:W-:-:S02]  /*0060*/  IMAD.SHL.U32 R8, R9, 0x8, RZ ;  /* 0x0000000809087824 */ /* 0x001fc400078e00ff */
[----:B-1----:R-:W-:-:S05]  /*0070*/  IMAD R5, R3, UR4, RZ ;  /* 0x0000000403057c24 */ /* 0x002fca000f8e02ff */
[----:B------:R-:W-:-:S05]  /*0080*/  IADD3 R2, P0, PT, R5, R8, RZ ;  /* 0x0000000805027210 */ /* 0x000fca0007f1e0ff */
[----:B------:R-:W-:Y:S02]  /*0090*/  IMAD.X R5, RZ, RZ, RZ, P0 ;  /* 0x000000ffff057224 */ /* 0x000fe400000e06ff */
[----:B------:R-:W-:-:S03]  /*00a0*/  IMAD.SHL.U32 R12, R2, 0x2, RZ ;  /* 0x00000002020c7824 */ /* 0x000fc600078e00ff */
[----:B------:R-:W-:Y:S02]  /*00b0*/  SHF.L.U64.HI R2, R2, 0x1, R5 ;  /* 0x0000000102027819 */ /* 0x000fe40000010205 */
[----:B--2---:R-:W-:-:S04]  /*00c0*/  IADD3 R14, P0, PT, R12, UR8, RZ ;  /* 0x000000080c0e7c10 */ /* 0x004fc8000ff1e0ff */
[----:B------:R-:W-:-:S05]  /*00d0*/  IADD3.X R15, PT, PT, R2, UR9, RZ, P0, !PT ;  /* 0x00000009020f7c10 */ /* 0x000fca00087fe4ff */
[----:B---3--:R-:W2:Y:S02]  /*00e0*/  LDG.E.EL.128 R4, desc[UR6][R14.64] ;  /* 0x000000060e047981 */ /* 0x008ea4000c2e1d00 */
[C---:B--2---:R-:W-:Y:S01]  /*00f0*/  PRMT R10, R4.reuse, 0x7632, R10 ;  /* 0x00007632040a7816 */ /* 0x044fe2000000000a */
[----:B------:R-:W-:Y:S01]  /*0100*/  IMAD.U32 R0, R4, 0x10000, RZ ;  /* 0x0001000004007824 */ /* 0x000fe200078e00ff */
[C---:B------:R-:W-:Y:S01]  /*0110*/  PRMT R4, R5.reuse, 0x7632, R4 ;  /* 0x0000763205047816 */ /* 0x040fe20000000004 */
[----:B------:R-:W-:Y:S01]  /*0120*/  IMAD.U32 R5, R5, 0x10000, RZ ;  /* 0x0001000005057824 */ /* 0x000fe200078e00ff */
[----:B------:R-:W-:Y:S01]  /*0130*/  SHF.L.U32 R11, R10, 0x10, RZ ;  /* 0x000000100a0b7819 */ /* 0x000fe200000006ff */
[----:B------:R-:W-:Y:S01]  /*0140*/  FFMA R0, R0, R0, RZ ;  /* 0x0000000000007223 */ /* 0x000fe200000000ff */
[----:B------:R-:W-:-:S03]  /*0150*/  LOP3.LUT P0, R10, R9, 0x1f, RZ, 0xc0, !PT ;  /* 0x0000001f090a7812 */ /* 0x000fc6000780c0ff */
[----:B------:R-:W-:Y:S01]  /*0160*/  FFMA R0, R11, R11, R0 ;  /* 0x0000000b0b007223 */ /* 0x000fe20000000000 */
[----:B------:R-:W-:Y:S01]  /*0170*/  IMAD.U32 R11, R4, 0x10000, RZ ;  /* 0x00010000040b7824 */ /* 0x000fe200078e00ff */
[C---:B------:R-:W-:Y:S02]  /*0180*/  PRMT R4, R6.reuse, 0x7632, R4 ;  /* 0x0000763206047816 */ /* 0x040fe40000000004 */
[----:B------:R-:W-:Y:S01]  /*0190*/  FFMA R0, R5, R5, R0 ;  /* 0x0000000505007223 */ /* 0x000fe20000000000 */
[----:B------:R-:W-:-:S03]  /*01a0*/  IMAD.U32 R5, R6, 0x10000, RZ ;  /* 0x0001000006057824 */ /* 0x000fc600078e00ff */
[----:B------:R-:W-:Y:S01]  /*01b0*/  FFMA R0, R11, R11, R0 ;  /* 0x0000000b0b007223 */ /* 0x000fe20000000000 */
[----:B------:R-:W-:Y:S01]  /*01c0*/  IMAD.U32 R11, R4, 0x10000, RZ ;  /* 0x00010000040b7824 */ /* 0x000fe200078e00ff */
[----:B------:R-:W-:Y:S01]  /*01d0*/  PRMT R4, R7, 0x7632, R4 ;  /* 0x0000763207047816 */ /* 0x000fe20000000004 */
[----:B------:R-:W0:Y:S01]  /*01e0*/  @!P0 S2R R13, SR_CgaCtaId ;  /* 0x00000000000d8919 */ /* 0x000e220000008800 */
[----:B------:R-:W-:Y:S01]  /*01f0*/  FFMA R0, R5, R5, R0 ;  /* 0x0000000505007223 */ /* 0x000fe20000000000 */
[----:B------:R-:W-:Y:S02]  /*0200*/  SHF.L.U32 R7, R7, 0x10, RZ ;  /* 0x0000001007077819 */ /* 0x000fe400000006ff */
[----:B------:R-:W-:Y:S02]  /*0210*/  IMAD.U32 R5, R4, 0x10000, RZ ;  /* 0x0001000004057824 */ /* 0x000fe400078e00ff */
[----:B------:R-:W-:-:S04]  /*0220*/  FFMA R0, R11, R11, R0 ;  /* 0x0000000b0b007223 */ /* 0x000fc80000000000 */
[----:B------:R-:W-:-:S04]  /*0230*/  FFMA R0, R7, R7, R0 ;  /* 0x0000000707007223 */ /* 0x000fc80000000000 */
[----:B------:R-:W-:-:S05]  /*0240*/  FFMA R0, R5, R5, R0 ;  /* 0x0000000505007223 */ /* 0x000fca0000000000 */
[----:B------:R-:W1:Y:S02]  /*0250*/  SHFL.BFLY PT, R5, R0, 0x1, 0x1f ;  /* 0x0c201f0000057f89 */ /* 0x000e6400000e0000 */
[----:B-1----:R-:W-:Y:S01]  /*0260*/  FADD R5, R0, R5 ;  /* 0x0000000500057221 */ /* 0x002fe20000000000 */
[----:B------:R-:W-:-:S04]  /*0270*/  @!P0 MOV R0, 0x400 ;  /* 0x0000040000008802 */ /* 0x000fc80000000f00 */
[----:B------:R-:W1:Y:S01]  /*0280*/  SHFL.BFLY PT, R4, R5, 0x2, 0x1f ;  /* 0x0c401f0005047f89 */ /* 0x000e6200000e0000 */
[----:B0-----:R-:W-:-:S04]  /*0290*/  @!P0 LEA R0, R13, R0, 0x18 ;  /* 0x000000000d008211 */ /* 0x001fc800078ec0ff */
[----:B------:R-:W-:Y:S01]  /*02a0*/  @!P0 LEA.HI R0, R9, R0, RZ, 0x1d ;  /* 0x0000000009008211 */ /* 0x000fe200078fe8ff */
[----:B-1----:R-:W-:-:S05]  /*02b0*/  FADD R4, R5, R4 ;  /* 0x0000000405047221 */ /* 0x002fca0000000000 */
[----:B------:R-:W0:Y:S02]  /*02c0*/  SHFL.BFLY PT, R7, R4, 0x4, 0x1f ;  /* 0x0c801f0004077f89 */ /* 0x000e2400000e0000 */
[----:B0-----:R-:W-:Y:S02]  /*02d0*/  FADD R7, R4, R7 ;  /* 0x0000000704077221 */ /* 0x001fe40000000000 */
[----:B------:R-:W0:Y:S03]  /*02e0*/  LDC R4, c[0x0][0x360] ;  /* 0x0000d800ff047b82 */ /* 0x000e260000000800 */
[----:B------:R-:W1:Y:S02]  /*02f0*/  SHFL.BFLY PT, R6, R7, 0x8, 0x1f ;  /* 0x0d001f0007067f89 */ /* 0x000e6400000e0000 */
[----:B-1----:R-:W-:-:S05]  /*0300*/  FADD R6, R7, R6 ;  /* 0x0000000607067221 */ /* 0x002fca0000000000 */
[----:B------:R-:W1:Y:S02]  /*0310*/  SHFL.BFLY PT, R11, R6, 0x10, 0x1f ;  /* 0x0e001f00060b7f89 */ /* 0x000e6400000e0000 */
[----:B-1----:R-:W-:-:S05]  /*0320*/  FADD R11, R6, R11 ;  /* 0x0000000b060b7221 */ /* 0x002fca0000000000 */
[----:B------:R1:W-:Y:S01]  /*0330*/  @!P0 STS [R0], R11 ;  /* 0x0000000b00008388 */ /* 0x0003e20000000800 */
[----:B------:R-:W-:Y:S01]  /*0340*/  BAR.SYNC.DEFER_BLOCKING 0x0 ;  /* 0x0000000000007b1d */ /* 0x000fe20000010000 */
[----:B------:R-:W-:-:S13]  /*0350*/  ISETP.GT.U32.AND P0, PT, R9, 0x1f, PT ;  /* 0x0000001f0900780c */ /* 0x000fda0003f04070 */
[----:B01----:R-:W-:Y:S05]  /*0360*/  @P0 BRA `(.L_x_0) ;  /* 0x0000000000580947 */ /* 0x003fea0003800000 */
[----:B------:R-:W-:Y:S02]  /*0370*/  SHF.R.U32.HI R5, RZ, 0x5, R4 ;  /* 0x00000005ff057819 */ /* 0x000fe40000011604 */
[C---:B------:R-:W-:Y:S02]  /*0380*/  ISETP.NE.AND P0, PT, R10.reuse, RZ, PT ;  /* 0x000000ff0a00720c */ /* 0x040fe40003f05270 */
[----:B------:R-:W-:-:S11]  /*0390*/  ISETP.GE.U32.AND P1, PT, R10, R5, PT ;  /* 0x000000050a00720c */ /* 0x000fd60003f26070 */
[----:B------:R-:W0:Y:S02]  /*03a0*/  @!P0 S2R R9, SR_CgaCtaId ;  /* 0x0000000000098919 */ /* 0x000e240000008800 */
[----:B------:R-:W-:Y:S01]  /*03b0*/  @!P1 MOV R0, 0x400 ;  /* 0x0000040000009802 */ /* 0x000fe20000000f00 */
[----:B------:R-:W1:Y:S03]  /*03c0*/  @!P1 S2R R7, SR_CgaCtaId ;  /* 0x0000000000079919 */ /* 0x000e660000008800 */
[----:B-1----:R-:W-:Y:S01]  /*03d0*/  @!P1 LEA R7, R7, R0, 0x18 ;  /* 0x0000000007079211 */ /* 0x002fe200078ec0ff */
[----:B------:R-:W-:-:S04]  /*03e0*/  IMAD.MOV.U32 R0, RZ, RZ, RZ ;  /* 0x000000ffff007224 */ /* 0x000fc800078e00ff */
[----:B------:R-:W-:-:S05]  /*03f0*/  @!P1 IMAD R10, R10, 0x4, R7 ;  /* 0x000000040a0a9824 */ /* 0x000fca00078e0207 */
[----:B------:R1:W2:Y:S01]  /*0400*/  @!P1 LDS R0, [R10] ;  /* 0x000000000a009984 */ /* 0x0002a20000000800 */
[----:B------:R-:W-:Y:S02]  /*0410*/  ISETP.GE.U32.AND P1, PT, R4, 0x40, PT ;  /* 0x000000400400780c */ /* 0x000fe40003f26070 */
[----:B------:R-:W-:-:S04]  /*0420*/  @!P0 MOV R4, 0x400 ;  /* 0x0000040000048802 */ /* 0x000fc80000000f00 */
[----:B0-----:R-:W-:-:S07]  /*0430*/  @!P0 LEA R9, R9, R4, 0x18 ;  /* 0x0000000409098211 */ /* 0x001fce00078ec0ff */
[----:B-1----:R-:W-:Y:S05]  /*0440*/  @!P1 BRA `(.L_x_1) ;  /* 0x00000000001c9947 */ /* 0x002fea0003800000 */
[----:B------:R-:W-:-:S07]  /*0450*/  IMAD.MOV.U32 R4, RZ, RZ, 0x1 ;  /* 0x00000001ff047424 */ /* 0x000fce00078e00ff */
.L_x_2:
[----:B------:R-:W-:Y:S05]  /*0460*/  WARPSYNC.ALL ;  /* 0x0000000000007948 */ /* 0x000fea0003800000 */
[----:B--2---:R0:W1:Y:S02]  /*0470*/  SHFL.BFLY PT, R7, R0, R4, 0x1f ;  /* 0x0c001f0400077589 */ /* 0x00406400000e0000 */
[----:B0-----:R-:W-:-:S04]  /*0480*/  SHF.L.U32 R4, R4, 0x1, RZ ;  /* 0x0000000104047819 */ /* 0x001fc800000006ff */
[----:B------:R-:W-:Y:S01]  /*0490*/  ISETP.GE.U32.AND P1, PT, R4, R5, PT ;  /* 0x000000050400720c */ /* 0x000fe20003f26070 */
[----:B-1----:R-:W-:-:S12]  /*04a0*/  FADD R0, R7, R0 ;  /* 0x0000000007007221 */ /* 0x002fd80000000000 */
[----:B------:R-:W-:Y:S05]  /*04b0*/  @!P1 BRA `(.L_x_2) ;  /* 0xfffffffc00e89947 */ /* 0x000fea000383ffff */
.L_x_1:
[----:B--2---:R0:W-:Y:S02]  /*04c0*/  @!P0 STS [R9], R0 ;  /* 0x0000000009008388 */ /* 0x0041e40000000800 */
.L_x_0:
[----:B------:R-:W-:Y:S05]  /*04d0*/  WARPSYNC.ALL ;  /* 0x0000000000007948 */ /* 0x000fea0003800000 */
[----:B------:R-:W1:Y:S08]  /*04e0*/  S2UR UR5, SR_CgaCtaId ;  /* 0x00000000000579c3 */ /* 0x000e700000008800 */
[----:B------:R-:W-:Y:S01]  /*04f0*/  BAR.SYNC.DEFER_BLOCKING 0x0 ;  /* 0x0000000000007b1d */ /* 0x000fe20000010000 */
[----:B------:R-:W-:-:S05]  /*0500*/  I2FP.F32.S32 R3, R3 ;  /* 0x0000000300037245 */ /* 0x000fca0000201400 */
[----:B------:R-:W-:Y:S01]  /*0510*/  UMOV UR4, 0x400 ;  /* 0x0000040000047882 */ /* 0x000fe20000000000 */
[----:B------:R-:W2:Y:S01]  /*0520*/  MUFU.RCP R4, R3 ;  /* 0x0000000300047308 */ /* 0x000ea20000001000 */
[----:B-1----:R-:W-:Y:S01]  /*0530*/  ULEA UR4, UR5, UR4, 0x18 ;  /* 0x0000000405047291 */ /* 0x002fe2000f8ec0ff */
[----:B--2---:R-:W-:-:S04]  /*0540*/  FFMA R5, -R3, R4, 1 ;  /* 0x3f80000003057423 */ /* 0x004fc80000000104 */
[----:B------:R-:W-:-:S04]  /*0550*/  FFMA R5, R4, R5, R4 ;  /* 0x0000000504057223 */ /* 0x000fc80000000004 */
[----:B0-----:R-:W0:Y:S02]  /*0560*/  LDS R0, [UR4] ;  /* 0x00000004ff007984 */ /* 0x001e240008000800 */
[----:B0-----:R-:W0:Y:S01]  /*0570*/  FCHK P0, R0, R3 ;  /* 0x0000000300007302 */ /* 0x001e220000000000 */
[----:B------:R-:W-:-:S04]  /*0580*/  FFMA R4, R0, R5, RZ ;  /* 0x0000000500047223 */ /* 0x000fc800000000ff */
[----:B------:R-:W-:-:S04]  /*0590*/  FFMA R6, -R3, R4, R0 ;  /* 0x0000000403067223 */ /* 0x000fc80000000100 */
[----:B------:R-:W-:Y:S01]  /*05a0*/  FFMA R13, R5, R6, R4 ;  /* 0x00000006050d7223 */ /* 0x000fe20000000004 */
[----:B0-----:R-:W-:Y:S06]  /*05b0*/  @!P0 BRA `(.L_x_3) ;  /* 0x00000000000c8947 */ /* 0x001fec0003800000 */
[----:B------:R-:W-:-:S07]  /*05c0*/  MOV R4, 0x5e0 ;  /* 0x000005e000047802 */ /* 0x000fce0000000f00 */
[----:B------:R-:W-:Y:S05]  /*05d0*/  CALL.REL.NOINC `($__internal_2_$__cuda_sm3x_div_rn_noftz_f32_slowpath) ;  /* 0x0000000800687944 */ /* 0x000fea0003c00000 */
[----:B------:R-:W-:-:S07]  /*05e0*/  IMAD.MOV.U32 R13, RZ, RZ, R0 ;  /* 0x000000ffff0d7224 */ /* 0x000fce00078e0000 */
.L_x_3:
[----:B------:R-:W0:Y:S01]  /*05f0*/  LDCU.64 UR4, c[0x0][0x388] ;  /* 0x00007100ff0477ac */ /* 0x000e220008000a00 */
[----:B------:R1:W5:Y:S01]  /*0600*/  LDG.E.EF.128 R4, desc[UR6][R14.64] ;  /* 0x000000060e047981 */ /* 0x000362000c0e1d00 */
[----:B0-----:R-:W-:-:S04]  /*0610*/  LEA R10, P0, R8, UR4, 0x1 ;  /* 0x00000004080a7c11 */ /* 0x001fc8000f8008ff */
[----:B------:R-:W-:-:S06]  /*0620*/  LEA.HI.X R11, R8, UR5, RZ, 0x1, P0 ;  /* 0x00000005080b7c11 */ /* 0x000fcc00080f0cff */
[----:B------:R-:W5:Y:S01]  /*0630*/  LDG.E.EL.128 R8, desc[UR6][R10.64] ;  /* 0x000000060a087981 */ /* 0x000f62000c2e1d00 */
[----:B------:R-:W-:-:S04]  /*0640*/  FADD R3, R13, 9.9999997473787516356e-06 ;  /* 0x3727c5ac0d037421 */ /* 0x000fc80000000000 */
[----:B------:R-:W-:Y:S01]  /*0650*/  VIADD R0, R3, 0xf3000000 ;  /* 0xf300000003007836 */ /* 0x000fe20000000000 */
[----:B------:R1:W0:Y:S04]  /*0660*/  MUFU.RSQ R16, R3 ;  /* 0x0000000300107308 */ /* 0x0002280000001400 */
[----:B------:R-:W-:-:S13]  /*0670*/  ISETP.GT.U32.AND P0, PT, R0, 0x727fffff, PT ;  /* 0x727fffff0000780c */ /* 0x000fda0003f04070 */
[----:B01----:R-:W-:Y:S05]  /*0680*/  @!P0 BRA `(.L_x_4) ;  /* 0x0000000000108947 */ /* 0x003fea0003800000 */
[----:B------:R-:W-:-:S07]  /*0690*/  MOV R16, 0x6b0 ;  /* 0x000006b000107802 */ /* 0x000fce0000000f00 */
[----:B-----5:R-:W-:Y:S05]  /*06a0*/  CALL.REL.NOINC `($__internal_1_$__cuda_sm20_sqrt_rn_f32_slowpath) ;  /* 0x0000000400d87944 */ /* 0x020fea0003c00000 */
[----:B------:R-:W-:Y:S01]  /*06b0*/  IMAD.MOV.U32 R0, RZ, RZ, R3 ;  /* 0x000000ffff007224 */ /* 0x000fe200078e0003 */
[----:B------:R-:W-:Y:S06]  /*06c0*/  BRA `(.L_x_5) ;  /* 0x0000000000107947 */ /* 0x000fec0003800000 */
.L_x_4:
[----:B------:R-:W-:Y:S01]  /*06d0*/  FMUL.FTZ R0, R3, R16 ;  /* 0x0000001003007220 */ /* 0x000fe20000410000 */
[----:B------:R-:W-:-:S03]  /*06e0*/  FMUL.FTZ R13, R16, 0.5 ;  /* 0x3f000000100d7820 */ /* 0x000fc60000410000 */
[----:B------:R-:W-:-:S04]  /*06f0*/  FFMA R3, -R0, R0, R3 ;  /* 0x0000000000037223 */ /* 0x000fc80000000103 */
[----:B------:R-:W-:-:S07]  /*0700*/  FFMA R0, R3, R13, R0 ;  /* 0x0000000d03007223 */ /* 0x000fce0000000000 */
.L_x_5:
[----:B------:R-:W-:-:S05]  /*0710*/  VIADD R3, R0, 0x1800000 ;  /* 0x0180000000037836 */ /* 0x000fca0000000000 */
[----:B------:R-:W-:-:S04]  /*0720*/  LOP3.LUT R3, R3, 0x7f800000, RZ, 0xc0, !PT ;  /* 0x7f80000003037812 */ /* 0x000fc800078ec0ff */
[----:B------:R-:W-:-:S13]  /*0730*/  ISETP.GT.U32.AND P0, PT, R3, 0x1ffffff, PT ;  /* 0x01ffffff0300780c */ /* 0x000fda0003f04070 */
[----:B------:R-:W-:Y:S05]  /*0740*/  @P0 BRA `(.L_x_6) ;  /* 0x0000000000100947 */ /* 0x000fea0003800000 */
[----:B------:R-:W-:-:S07]  /*0750*/  MOV R14, 0x770 ;  /* 0x00000770000e7802 */ /* 0x000fce0000000f00 */
[----:B-----5:R-:W-:Y:S05]  /*0760*/  CALL.REL.NOINC `($__internal_0_$__cuda_sm20_rcp_rn_f32_slowpath) ;  /* 0x0000000000dc7944 */ /* 0x020fea0003c00000 */
[----:B------:R-:W-:Y:S01]  /*0770*/  MOV R0, R3 ;  /* 0x0000000300007202 */ /* 0x000fe20000000f00 */
[----:B------:R-:W-:Y:S06]  /*0780*/  BRA `(.L_x_7) ;  /* 0x0000000000107947 */ /* 0x000fec0003800000 */
.L_x_6:
[----:B------:R-:W0:Y:S02]  /*0790*/  MUFU.RCP R3, R0 ;  /* 0x0000000000037308 */ /* 0x000e240000001000 */
[----:B0-----:R-:W-:-:S04]  /*07a0*/  FFMA R13, R3, R0, -1 ;  /* 0xbf800000030d7423 */ /* 0x001fc80000000000 */
[----:B------:R-:W-:-:S04]  /*07b0*/  FADD.FTZ R14, -R13, -RZ ;  /* 0x800000ff0d0e7221 */ /* 0x000fc80000010100 */
[----:B------:R-:W-:-:S07]  /*07c0*/  FFMA R0, R3, R14, R3 ;  /* 0x0000000e03007223 */ /* 0x000fce0000000003 */
.L_x_7:
[----:B------:R-:W0:Y:S01]  /*07d0*/  LDCU.64 UR4, c[0x0][0x390] ;  /* 0x00007200ff0477ac */ /* 0x000e220008000a00 */
[C---:B-----5:R-:W-:Y:S01]  /*07e0*/  PRMT R3, R4.reuse, 0x7632, R3 ;  /* 0x0000763204037816 */ /* 0x060fe20000000003 */
[----:B------:R-:W-:Y:S01]  /*07f0*/  IMAD.U32 R17, R4, 0x10000, RZ ;  /* 0x0001000004117824 */ /* 0x000fe200078e00ff */
[C---:B------:R-:W-:Y:S01]  /*0800*/  PRMT R4, R5.reuse, 0x7632, R4 ;  /* 0x0000763205047816 */ /* 0x040fe20000000004 */
[----:B------:R-:W-:Y:S01]  /*0810*/  IMAD.U32 R19, R5, 0x10000, RZ ;  /* 0x0001000005137824 */ /* 0x000fe200078e00ff */
[C---:B------:R-:W-:Y:S01]  /*0820*/  PRMT R5, R6.reuse, 0x7632, R5 ;  /* 0x0000763206057816 */ /* 0x040fe20000000005 */
[----:B------:R-:W-:Y:S01]  /*0830*/  IMAD.U32 R21, R6, 0x10000, RZ ;  /* 0x0001000006157824 */ /* 0x000fe200078e00ff */
[C---:B------:R-:W-:Y:S01]  /*0840*/  PRMT R13, R7.reuse, 0x7632, R13 ;  /* 0x00007632070d7816 */ /* 0x040fe2000000000d */
[----:B------:R-:W-:Y:S01]  /*0850*/  IMAD.U32 R15, R7, 0x10000, RZ ;  /* 0x00010000070f7824 */ /* 0x000fe200078e00ff */
[C---:B------:R-:W-:Y:S01]  /*0860*/  PRMT R6, R8.reuse, 0x7632, R6 ;  /* 0x0000763208067816 */ /* 0x040fe20000000006 */
[----:B------:R-:W-:Y:S01]  /*0870*/  IMAD.U32 R16, R9, 0x10000, RZ ;  /* 0x0001000009107824 */ /* 0x000fe200078e00ff */
[----:B------:R-:W-:Y:S01]  /*0880*/  SHF.L.U32 R7, R8, 0x10, RZ ;  /* 0x0000001008077819 */ /* 0x000fe200000006ff */
[-C--:B------:R-:W-:Y:S01]  /*0890*/  FMUL R14, R17, R0.reuse ;  /* 0x00000000110e7220 */ /* 0x080fe20000400000 */
[----:B------:R-:W-:Y:S01]  /*08a0*/  PRMT R8, R9, 0x7632, R8 ;  /* 0x0000763209087816 */ /* 0x000fe20000000008 */
[C---:B------:R-:W-:Y:S01]  /*08b0*/  IMAD.U32 R18, R10.reuse, 0x10000, RZ ;  /* 0x000100000a127824 */ /* 0x040fe200078e00ff */
[----:B------:R-:W-:Y:S01]  /*08c0*/  PRMT R9, R10, 0x7632, R9 ;  /* 0x000076320a097816 */ /* 0x000fe20000000009 */
[-C--:B------:R-:W-:Y:S01]  /*08d0*/  FMUL R19, R19, R0.reuse ;  /* 0x0000000013137220 */ /* 0x080fe20000400000 */
[----:B------:R-:W-:Y:S01]  /*08e0*/  PRMT R10, R11, 0x7632, R10 ;  /* 0x000076320b0a7816 */ /* 0x000fe2000000000a */
[----:B------:R-:W-:Y:S01]  /*08f0*/  FMUL R21, R21, R0 ;  /* 0x0000000015157220 */ /* 0x000fe20000400000 */
[----:B------:R-:W-:Y:S01]  /*0900*/  SHF.L.U32 R17, R4, 0x10, RZ ;  /* 0x0000001004117819 */ /* 0x000fe200000006ff */
[----:B------:R-:W-:-:S02]  /*0910*/  IMAD.U32 R5, R5, 0x10000, RZ ;  /* 0x0001000005057824 */ /* 0x000fc400078e00ff */
[----:B------:R-:W-:Y:S01]  /*0920*/  FMUL R7, R7, R14 ;  /* 0x0000000e07077220 */ /* 0x000fe20000400000 */
[----:B------:R-:W-:Y:S02]  /*0930*/  IMAD.U32 R13, R13, 0x10000, RZ ;  /* 0x000100000d0d7824 */ /* 0x000fe400078e00ff */
[----:B------:R-:W-:Y:S01]  /*0940*/  FMUL R14, R16, R19 ;  /* 0x00000013100e7220 */ /* 0x000fe20000400000 */
[----:B------:R-:W-:Y:S02]  /*0950*/  IMAD.U32 R3, R3, 0x10000, RZ ;  /* 0x0001000003037824 */ /* 0x000fe400078e00ff */
[----:B------:R-:W-:Y:S01]  /*0960*/  FMUL R16, R18, R21 ;  /* 0x0000001512107220 */ /* 0x000fe20000400000 */
[----:B------:R-:W-:Y:S02]  /*0970*/  IMAD.U32 R11, R11, 0x10000, RZ ;  /* 0x000100000b0b7824 */ /* 0x000fe400078e00ff */
[-C--:B------:R-:W-:Y:S01]  /*0980*/  FMUL R18, R15, R0.reuse ;  /* 0x000000000f127220 */ /* 0x080fe20000400000 */
[-C--:B------:R-:W-:Y:S01]  /*0990*/  FMUL R4, R5, R0.reuse ;  /* 0x0000000005047220 */ /* 0x080fe20000400000 */
[----:B------:R-:W-:Y:S01]  /*09a0*/  FMUL R13, R13, R0 ;  /* 0x000000000d0d7220 */ /* 0x000fe20000400000 */
[----:B------:R-:W-:Y:S01]  /*09b0*/  IMAD.U32 R10, R10, 0x10000, RZ ;  /* 0x000100000a0a7824 */ /* 0x000fe200078e00ff */
[----:B------:R-:W-:Y:S01]  /*09c0*/  SHF.L.U32 R8, R8, 0x10, RZ ;  /* 0x0000001008087819 */ /* 0x000fe200000006ff */
[----:B------:R-:W-:-:S02]  /*09d0*/  IMAD.U32 R9, R9, 0x10000, RZ ;  /* 0x0001000009097824 */ /* 0x000fc400078e00ff */
[-C--:B------:R-:W-:Y:S01]  /*09e0*/  FMUL R3, R3, R0.reuse ;  /* 0x0000000003037220 */ /* 0x080fe20000400000 */
[----:B------:R-:W-:Y:S01]  /*09f0*/  FMUL R17, R17, R0 ;  /* 0x0000000011117220 */ /* 0x000fe20000400000 */
[----:B------:R-:W-:Y:S02]  /*0a00*/  IMAD.U32 R6, R6, 0x10000, RZ ;  /* 0x0001000006067824 */ /* 0x000fe400078e00ff */
[----:B------:R-:W-:Y:S01]  /*0a10*/  FMUL R11, R11, R18 ;  /* 0x000000120b0b7220 */ /* 0x000fe20000400000 */
[----:B------:R-:W-:Y:S01]  /*0a20*/  FMUL R10, R10, R13 ;  /* 0x0000000d0a0a7220 */ /* 0x000fe20000400000 */
[----:B------:R-:W-:Y:S01]  /*0a30*/  FMUL R5, R9, R4 ;  /* 0x0000000409057220 */ /* 0x000fe20000400000 */
[----:B------:R-:W-:Y:S01]  /*0a40*/  FMUL R9, R8, R17 ;  /* 0x0000001108097220 */ /* 0x000fe20000400000 */
[----:B------:R-:W-:Y:S01]  /*0a50*/  FMUL R6, R6, R3 ;  /* 0x0000000306067220 */ /* 0x000fe20000400000 */
[----:B0-----:R-:W-:Y:S02]  /*0a60*/  IADD3 R12, P0, PT, R12, UR4, RZ ;  /* 0x000000040c0c7c10 */ /* 0x001fe4000ff1e0ff */
[----:B------:R-:W-:-:S02]  /*0a70*/  F2FP.BF16.F32.PACK_AB R11, R10, R11 ;  /* 0x0000000b0a0b723e */ /* 0x000fc400000010ff */
[----:B------:R-:W-:Y:S02]  /*0a80*/  IADD3.X R13, PT, PT, R2, UR5, RZ, P0, !PT ;  /* 0x00000005020d7c10 */ /* 0x000fe400087fe4ff */
[----:B------:R-:W-:Y:S02]  /*0a90*/  F2FP.BF16.F32.PACK_AB R10, R5, R16 ;  /* 0x00000010050a723e */ /* 0x000fe400000010ff */
[----:B------:R-:W-:Y:S02]  /*0aa0*/  F2FP.BF16.F32.PACK_AB R9, R9, R14 ;  /* 0x0000000e0909723e */ /* 0x000fe400000010ff */
[----:B------:R-:W-:-:S05]  /*0ab0*/  F2FP.BF16.F32.PACK_AB R8, R6, R7 ;  /* 0x000000070608723e */ /* 0x000fca00000010ff */
[----:B------:R-:W-:Y:S01]  /*0ac0*/  STG.E.128 desc[UR6][R12.64], R8 ;  /* 0x000000080c007986 */ /* 0x000fe2000c101d06 */
[----:B------:R-:W-:Y:S05]  /*0ad0*/  EXIT ;  /* 0x000000000000794d */ /* 0x000fea0003800000 */
        .weak           $__internal_0_$__cuda_sm20_rcp_rn_f32_slowpath
        .type           $__internal_0_$__cuda_sm20_rcp_rn_f32_slowpath,@function
        .size           $__internal_0_$__cuda_sm20_rcp_rn_f32_slowpath,($__internal_1_$__cuda_sm20_sqrt_rn_f32_slowpath - $__internal_0_$__cuda_sm20_rcp_rn_f32_slowpath)
$__internal_0_$__cuda_sm20_rcp_rn_f32_slowpath:
[----:B------:R-:W-:-:S05]  /*0ae0*/  IMAD.SHL.U32 R3, R0, 0x2, RZ ;  /* 0x0000000200037824 */ /* 0x000fca00078e00ff */
[----:B------:R-:W-:-:S04]  /*0af0*/  SHF.R.U32.HI R3, RZ, 0x18, R3 ;  /* 0x00000018ff037819 */ /* 0x000fc80000011603 */
[----:B------:R-:W-:-:S13]  /*0b00*/  ISETP.NE.U32.AND P0, PT, R3, RZ, PT ;  /* 0x000000ff0300720c */ /* 0x000fda0003f05070 */
[----:B------:R-:W-:Y:S05]  /*0b10*/  @P0 BRA `(.L_x_8) ;  /* 0x00000000002c0947 */ /* 0x000fea0003800000 */
[----:B------:R-:W-:-:S05]  /*0b20*/  IMAD.SHL.U32 R3, R0, 0x2, RZ ;  /* 0x0000000200037824 */ /* 0x000fca00078e00ff */
[----:B------:R-:W-:-:S13]  /*0b30*/  ISETP.NE.AND P0, PT, R3, RZ, PT ;  /* 0x000000ff0300720c */ /* 0x000fda0003f05270 */
[----:B------:R2:W3:Y:S01]  /*0b40*/  @!P0 MUFU.RCP R3, R0 ;  /* 0x0000000000038308 */ /* 0x0004e20000001000 */
[----:B------:R-:W-:Y:S05]  /*0b50*/  @!P0 BRA `(.L_x_9) ;  /* 0x0000000000a48947 */ /* 0x000fea0003800000 */
[----:B------:R-:W-:-:S04]  /*0b60*/  FFMA R13, R0, 1.84467440737095516160e+19, RZ ;  /* 0x5f800000000d7823 */ /* 0x000fc800000000ff */
[----:B--2---:R-:W3:Y:S02]  /*0b70*/  MUFU.RCP R0, R13 ;  /* 0x0000000d00007308 */ /* 0x004ee40000001000 */
[----:B---3--:R-:W-:-:S04]  /*0b80*/  FFMA R3, R13, R0, -1 ;  /* 0xbf8000000d037423 */ /* 0x008fc80000000000 */
[----:B------:R-:W-:-:S04]  /*0b90*/  FADD.FTZ R3, -R3, -RZ ;  /* 0x800000ff03037221 */ /* 0x000fc80000010100 */
[----:B------:R-:W-:-:S04]  /*0ba0*/  FFMA R0, R0, R3, R0 ;  /* 0x0000000300007223 */ /* 0x000fc80000000000 */
[----:B------:R-:W-:Y:S01]  /*0bb0*/  FFMA R3, R0, 1.84467440737095516160e+19, RZ ;  /* 0x5f80000000037823 */ /* 0x000fe200000000ff */
[----:B------:R-:W-:Y:S06]  /*0bc0*/  BRA `(.L_x_9) ;  /* 0x0000000000887947 */ /* 0x000fec0003800000 */
.L_x_8:
[----:B------:R-:W-:-:S05]  /*0bd0*/  VIADD R19, R3, 0xffffff03 ;  /* 0xffffff0303137836 */ /* 0x000fca0000000000 */
[----:B------:R-:W-:-:S13]  /*0be0*/  ISETP.GT.U32.AND P0, PT, R19, 0x1, PT ;  /* 0x000000011300780c */ /* 0x000fda0003f04070 */
[----:B------:R-:W-:Y:S05]  /*0bf0*/  @P0 BRA `(.L_x_10) ;  /* 0x0000000000780947 */ /* 0x000fea0003800000 */
[----:B------:R-:W-:Y:S01]  /*0c00*/  LOP3.LUT R13, R0, 0x7fffff, RZ, 0xc0, !PT ;  /* 0x007fffff000d7812 */ /* 0x000fe200078ec0ff */
[----:B------:R-:W-:-:S03]  /*0c10*/  HFMA2 R18, -RZ, RZ, 0, 1.78813934326171875e-07 ;  /* 0x00000003ff127431 */ /* 0x000fc600000001ff */
[----:B------:R-:W-:-:S04]  /*0c20*/  LOP3.LUT R13, R13, 0x3f800000, RZ, 0xfc, !PT ;  /* 0x3f8000000d0d7812 */ /* 0x000fc800078efcff */
[----:B------:R-:W0:Y:S01]  /*0c30*/  MUFU.RCP R16, R13 ;  /* 0x0000000d00107308 */ /* 0x000e220000001000 */
[----:B------:R-:W-:Y:S01]  /*0c40*/  SHF.L.U32 R18, R18, R19, RZ ;  /* 0x0000001312127219 */ /* 0x000fe200000006ff */
[----:B0-----:R-:W-:-:S04]  /*0c50*/  FFMA R15, R13, R16, -1 ;  /* 0xbf8000000d0f7423 */ /* 0x001fc80000000010 */
[----:B------:R-:W-:-:S04]  /*0c60*/  FADD.FTZ R15, -R15, -RZ ;  /* 0x800000ff0f0f7221 */ /* 0x000fc80000010100 */
[CCC-:B------:R-:W-:Y:S01]  /*0c70*/  FFMA.RM R17, R16.reuse, R15.reuse, R16.reuse ;  /* 0x0000000f10117223 */ /* 0x1c0fe20000004010 */
[----:B------:R-:W-:-:S04]  /*0c80*/  FFMA.RP R16, R16, R15, R16 ;  /* 0x0000000f10107223 */ /* 0x000fc80000008010 */
[C---:B------:R-:W-:Y:S02]  /*0c90*/  LOP3.LUT R15, R17.reuse, 0x7fffff, RZ, 0xc0, !PT ;  /* 0x007fffff110f7812 */ /* 0x040fe400078ec0ff */
[----:B------:R-:W-:Y:S02]  /*0ca0*/  FSETP.NEU.FTZ.AND P0, PT, R17, R16, PT ;  /* 0x000000101100720b */ /* 0x000fe40003f1d000 */
[----:B------:R-:W-:Y:S02]  /*0cb0*/  LOP3.LUT R15, R15, 0x800000, RZ, 0xfc, !PT ;  /* 0x008000000f0f7812 */ /* 0x000fe400078efcff */
[----:B------:R-:W-:Y:S02]  /*0cc0*/  SEL R16, RZ, 0xffffffff, !P0 ;  /* 0xffffffffff107807 */ /* 0x000fe40004000000 */
[----:B------:R-:W-:-:S03]  /*0cd0*/  LOP3.LUT R18, R18, R15, RZ, 0xc0, !PT ;  /* 0x0000000f12127212 */ /* 0x000fc600078ec0ff */
[----:B------:R-:W-:Y:S01]  /*0ce0*/  IMAD.MOV R16, RZ, RZ, -R16 ;  /* 0x000000ffff107224 */ /* 0x000fe200078e0a10 */
[----:B------:R-:W-:-:S04]  /*0cf0*/  SHF.R.U32.HI R18, RZ, R19, R18 ;  /* 0x00000013ff127219 */ /* 0x000fc80000011612 */
[--C-:B------:R-:W-:Y:S01]  /*0d00*/  LOP3.LUT P1, RZ, R16, R19, R15.reuse, 0xf8, !PT ;  /* 0x0000001310ff7212 */ /* 0x100fe2000782f80f */
[----:B------:R-:W-:Y:S01]  /*0d10*/  VIADD R16, R3, 0xffffff04 ;  /* 0xffffff0403107836 */ /* 0x000fe20000000000 */
[C---:B------:R-:W-:Y:S02]  /*0d20*/  LOP3.LUT P0, RZ, R18.reuse, 0x1, RZ, 0xc0, !PT ;  /* 0x0000000112ff7812 */ /* 0x040fe4000780c0ff */
[----:B------:R-:W-:Y:S02]  /*0d30*/  LOP3.LUT P2, RZ, R18, 0x2, RZ, 0xc0, !PT ;  /* 0x0000000212ff7812 */ /* 0x000fe4000784c0ff */
[----:B------:R-:W-:Y:S02]  /*0d40*/  SHF.R.U32.HI R3, RZ, R16, R15 ;  /* 0x00000010ff037219 */ /* 0x000fe4000001160f */
[----:B------:R-:W-:Y:S02]  /*0d50*/  PLOP3.LUT P0, PT, P0, P1, P2, 0xe0, 0x0 ;  /* 0x000000000000781c */ /* 0x000fe40000703c20 */
[----:B------:R-:W-:-:S02]  /*0d60*/  LOP3.LUT P1, RZ, R0, 0x7fffff, RZ, 0xc0, !PT ;  /* 0x007fffff00ff7812 */ /* 0x000fc4000782c0ff */
[----:B------:R-:W-:-:S05]  /*0d70*/  SEL R13, RZ, 0x1, !P0 ;  /* 0x00000001ff0d7807 */ /* 0x000fca0004000000 */
[----:B------:R-:W-:-:S05]  /*0d80*/  IMAD.MOV R13, RZ, RZ, -R13 ;  /* 0x000000ffff0d7224 */ /* 0x000fca00078e0a0d */
[----:B------:R-:W-:-:S13]  /*0d90*/  ISETP.GE.AND P0, PT, R13, RZ, PT ;  /* 0x000000ff0d00720c */ /* 0x000fda0003f06270 */
[----:B------:R-:W-:-:S05]  /*0da0*/  @!P0 VIADD R3, R3, 0x1 ;  /* 0x0000000103038836 */ /* 0x000fca0000000000 */
[----:B------:R-:W-:-:S04]  /*0db0*/  @!P1 SHF.L.U32 R3, R3, 0x1, RZ ;  /* 0x0000000103039819 */ /* 0x000fc800000006ff */
[----:B------:R-:W-:Y:S01]  /*0dc0*/  LOP3.LUT R3, R3, 0x80000000, R0, 0xf8, !PT ;  /* 0x8000000003037812 */ /* 0x000fe200078ef800 */
[----:B------:R-:W-:Y:S06]  /*0dd0*/  BRA `(.L_x_9) ;  /* 0x0000000000047947 */ /* 0x000fec0003800000 */
.L_x_10:
[----:B------:R0:W1:Y:S02]  /*0de0*/  MUFU.RCP R3, R0 ;  /* 0x0000000000037308 */ /* 0x0000640000001000 */
.L_x_9:
[----:B------:R-:W-:-:S04]  /*0df0*/  IMAD.MOV.U32 R15, RZ, RZ, 0x0 ;  /* 0x00000000ff0f7424 */ /* 0x000fc800078e00ff */
[----:B0123--:R-:W-:Y:S05]  /*0e00*/  RET.REL.NODEC R14 `(rmsnorm_kernel) ;  /* 0xfffffff00e7c7950 */ /* 0x00ffea0003c3ffff */
        .weak           $__internal_1_$__cuda_sm20_sqrt_rn_f32_slowpath
        .type           $__internal_1_$__cuda_sm20_sqrt_rn_f32_slowpath,@function
        .size           $__internal_1_$__cuda_sm20_sqrt_rn_f32_slowpath,($__internal_2_$__cuda_sm3x_div_rn_noftz_f32_slowpath - $__internal_1_$__cuda_sm20_sqrt_rn_f32_slowpath)
$__internal_1_$__cuda_sm20_sqrt_rn_f32_slowpath:
[----:B------:R-:W-:-:S13]  /*0e10*/  LOP3.LUT P0, RZ, R3, 0x7fffffff, RZ, 0xc0, !PT ;  /* 0x7fffffff03ff7812 */ /* 0x000fda000780c0ff */
[----:B------:R-:W-:Y:S05]  /*0e20*/  @!P0 BRA `(.L_x_11) ;  /* 0x0000000000488947 */ /* 0x000fea0003800000 */
[----:B------:R-:W-:Y:S01]  /*0e30*/  FSETP.GEU.FTZ.AND P0, PT, R3, RZ, PT ;  /* 0x000000ff0300720b */ /* 0x000fe20003f1e000 */
[----:B------:R-:W-:-:S12]  /*0e40*/  IMAD.MOV.U32 R0, RZ, RZ, R3 ;  /* 0x000000ffff007224 */ /* 0x000fd800078e0003 */
[----:B------:R-:W-:Y:S01]  /*0e50*/  @!P0 IMAD.MOV.U32 R3, RZ, RZ, 0x7fffffff ;  /* 0x7fffffffff038424 */ /* 0x000fe200078e00ff */
[----:B------:R-:W-:Y:S06]  /*0e60*/  @!P0 BRA `(.L_x_11) ;  /* 0x0000000000388947 */ /* 0x000fec0003800000 */
[----:B------:R-:W-:-:S13]  /*0e70*/  FSETP.GTU.FTZ.AND P0, PT, |R0|, +INF , PT ;  /* 0x7f8000000000780b */ /* 0x000fda0003f1c200 */
[----:B------:R-:W-:Y:S01]  /*0e80*/  @P0 FADD.FTZ R3, R0, 1 ;  /* 0x3f80000000030421 */ /* 0x000fe20000010000 */
[----:B------:R-:W-:Y:S06]  /*0e90*/  @P0 BRA `(.L_x_11) ;  /* 0x00000000002c0947 */ /* 0x000fec0003800000 */
[----:B------:R-:W-:-:S13]  /*0ea0*/  FSETP.NEU.FTZ.AND P0, PT, |R0|, +INF , PT ;  /* 0x7f8000000000780b */ /* 0x000fda0003f1d200 */
[----:B------:R-:W-:Y:S01]  /*0eb0*/  @!P0 IMAD.MOV.U32 R3, RZ, RZ, R0 ;  /* 0x000000ffff038224 */ /* 0x000fe200078e0000 */
[----:B------:R-:W-:Y:S06]  /*0ec0*/  @!P0 BRA `(.L_x_11) ;  /* 0x0000000000208947 */ /* 0x000fec0003800000 */
[----:B------:R-:W-:-:S04]  /*0ed0*/  FFMA R0, R0, 1.84467440737095516160e+19, RZ ;  /* 0x5f80000000007823 */ /* 0x000fc800000000ff */
[----:B------:R-:W0:Y:S02]  /*0ee0*/  MUFU.RSQ R3, R0 ;  /* 0x0000000000037308 */ /* 0x000e240000001400 */
[----:B0-----:R-:W-:Y:S01]  /*0ef0*/  FMUL.FTZ R13, R0, R3 ;  /* 0x00000003000d7220 */ /* 0x001fe20000410000 */
[----:B------:R-:W-:-:S03]  /*0f00*/  FMUL.FTZ R3, R3, 0.5 ;  /* 0x3f00000003037820 */ /* 0x000fc60000410000 */
[----:B------:R-:W-:-:S04]  /*0f10*/  FADD.FTZ R14, -R13, -RZ ;  /* 0x800000ff0d0e7221 */ /* 0x000fc80000010100 */
[----:B------:R-:W-:-:S04]  /*0f20*/  FFMA R14, R13, R14, R0 ;  /* 0x0000000e0d0e7223 */ /* 0x000fc80000000000 */
[----:B------:R-:W-:-:S04]  /*0f30*/  FFMA R3, R14, R3, R13 ;  /* 0x000000030e037223 */ /* 0x000fc8000000000d */
[----:B------:R-:W-:-:S07]  /*0f40*/  FMUL.FTZ R3, R3, 2.3283064365386962891e-10 ;  /* 0x2f80000003037820 */ /* 0x000fce0000410000 */
.L_x_11:
[----:B------:R-:W-:Y:S01]  /*0f50*/  MOV R14, R16 ;  /* 0x00000010000e7202 */ /* 0x000fe20000000f00 */
[----:B------:R-:W-:-:S04]  /*0f60*/  IMAD.MOV.U32 R15, RZ, RZ, 0x0 ;  /* 0x00000000ff0f7424 */ /* 0x000fc800078e00ff */
[----:B------:R-:W-:Y:S05]  /*0f70*/  RET.REL.NODEC R14 `(rmsnorm_kernel) ;  /* 0xfffffff00e207950 */ /* 0x000fea0003c3ffff */
        .weak           $__internal_2_$__cuda_sm3x_div_rn_noftz_f32_slowpath
        .type           $__internal_2_$__cuda_sm3x_div_rn_noftz_f32_slowpath,@function
        .size           $__internal_2_$__cuda_sm3x_div_rn_noftz_f32_slowpath,(.L_x_23 - $__internal_2_$__cuda_sm3x_div_rn_noftz_f32_slowpath)
$__internal_2_$__cuda_sm3x_div_rn_noftz_f32_slowpath:
[----:B------:R-:W-:Y:S01]  /*0f80*/  SHF.R.U32.HI R6, RZ, 0x17, R3 ;  /* 0x00000017ff067819 */ /* 0x000fe20000011603 */
[--C-:B------:R-:W-:Y:S01]  /*0f90*/  IMAD.MOV.U32 R9, RZ, RZ, R0.reuse ;  /* 0x000000ffff097224 */ /* 0x100fe200078e0000 */
[----:B------:R-:W-:Y:S02]  /*0fa0*/  SHF.R.U32.HI R5, RZ, 0x17, R0 ;  /* 0x00000017ff057819 */ /* 0x000fe40000011600 */
[----:B------:R-:W-:Y:S02]  /*0fb0*/  LOP3.LUT R6, R6, 0xff, RZ, 0xc0, !PT ;  /* 0x000000ff06067812 */ /* 0x000fe400078ec0ff */
[----:B------:R-:W-:Y:S02]  /*0fc0*/  LOP3.LUT R7, R5, 0xff, RZ, 0xc0, !PT ;  /* 0x000000ff05077812 */ /* 0x000fe400078ec0ff */
[----:B------:R-:W-:Y:S01]  /*0fd0*/  MOV R10, R3 ;  /* 0x00000003000a7202 */ /* 0x000fe20000000f00 */
[----:B------:R-:W-:Y:S02]  /*0fe0*/  VIADD R13, R6, 0xffffffff ;  /* 0xffffffff060d7836 */ /* 0x000fe40000000000 */
[----:B------:R-:W-:-:S03]  /*0ff0*/  VIADD R11, R7, 0xffffffff ;  /* 0xffffffff070b7836 */ /* 0x000fc60000000000 */
[----:B------:R-:W-:-:S04]  /*1000*/  ISETP.GT.U32.AND P0, PT, R13, 0xfd, PT ;  /* 0x000000fd0d00780c */ /* 0x000fc80003f04070 */
[----:B------:R-:W-:-:S13]  /*1010*/  ISETP.GT.U32.OR P0, PT, R11, 0xfd, P0 ;  /* 0x000000fd0b00780c */ /* 0x000fda0000704470 */
[----:B------:R-:W-:Y:S01]  /*1020*/  @!P0 IMAD.MOV.U32 R5, RZ, RZ, RZ ;  /* 0x000000ffff058224 */ /* 0x000fe200078e00ff */
[----:B------:R-:W-:Y:S06]  /*1030*/  @!P0 BRA `(.L_x_12) ;  /* 0x00000000005c8947 */ /* 0x000fec0003800000 */
[----:B------:R-:W-:Y:S02]  /*1040*/  FSETP.GTU.FTZ.AND P0, PT, |R0|, +INF , PT ;  /* 0x7f8000000000780b */ /* 0x000fe40003f1c200 */
[----:B------:R-:W-:-:S04]  /*1050*/  FSETP.GTU.FTZ.AND P1, PT, |R3|, +INF , PT ;  /* 0x7f8000000300780b */ /* 0x000fc80003f3c200 */
[----:B------:R-:W-:-:S13]  /*1060*/  PLOP3.LUT P0, PT, P0, P1, PT, 0xf8, 0x8f ;  /* 0x00000000008f781c */ /* 0x000fda0000703f70 */
[----:B------:R-:W-:Y:S05]  /*1070*/  @P0 BRA `(.L_x_13) ;  /* 0x0000000400440947 */ /* 0x000fea0003800000 */
[----:B------:R-:W-:-:S13]  /*1080*/  LOP3.LUT P0, RZ, R10, 0x7fffffff, R9, 0xc8, !PT ;  /* 0x7fffffff0aff7812 */ /* 0x000fda000780c809 */
[----:B------:R-:W-:Y:S05]  /*1090*/  @!P0 BRA `(.L_x_14) ;  /* 0x0000000400348947 */ /* 0x000fea0003800000 */
[C---:B------:R-:W-:Y:S02]  /*10a0*/  FSETP.NEU.FTZ.AND P2, PT, |R0|.reuse, +INF , PT ;  /* 0x7f8000000000780b */ /* 0x040fe40003f5d200 */
[----:B------:R-:W-:Y:S02]  /*10b0*/  FSETP.NEU.FTZ.AND P1, PT, |R3|, +INF , PT ;  /* 0x7f8000000300780b */ /* 0x000fe40003f3d200 */
[----:B------:R-:W-:-:S11]  /*10c0*/  FSETP.NEU.FTZ.AND P0, PT, |R0|, +INF , PT ;  /* 0x7f8000000000780b */ /* 0x000fd60003f1d200 */
[----:B------:R-:W-:Y:S05]  /*10d0*/  @!P1 BRA !P2, `(.L_x_14) ;  /* 0x0000000400249947 */ /* 0x000fea0005000000 */
[----:B------:R-:W-:-:S04]  /*10e0*/  LOP3.LUT P2, RZ, R9, 0x7fffffff, RZ, 0xc0, !PT ;  /* 0x7fffffff09ff7812 */ /* 0x000fc8000784c0ff */
[----:B------:R-:W-:-:S13]  /*10f0*/  PLOP3.LUT P1, PT, P1, P2, PT, 0x2f, 0xf2 ;  /* 0x0000000000f2781c */ /* 0x000fda0000f24577 */
[----:B------:R-:W-:Y:S05]  /*1100*/  @P1 BRA `(.L_x_15) ;  /* 0x0000000400101947 */ /* 0x000fea0003800000 */
[----:B------:R-:W-:-:S04]  /*1110*/  LOP3.LUT P1, RZ, R10, 0x7fffffff, RZ, 0xc0, !PT ;  /* 0x7fffffff0aff7812 */ /* 0x000fc8000782c0ff */
[----:B------:R-:W-:-:S13]  /*1120*/  PLOP3.LUT P0, PT, P0, P1, PT, 0x2f, 0xf2 ;  /* 0x0000000000f2781c */ /* 0x000fda0000702577 */
[----:B------:R-:W-:Y:S05]  /*1130*/  @P0 BRA `(.L_x_16) ;  /* 0x0000000000f80947 */ /* 0x000fea0003800000 */
[----:B------:R-:W-:Y:S02]  /*1140*/  ISETP.GE.AND P0, PT, R11, RZ, PT ;  /* 0x000000ff0b00720c */ /* 0x000fe40003f06270 */
[----:B------:R-:W-:-:S11]  /*1150*/  ISETP.GE.AND P1, PT, R13, RZ, PT ;  /* 0x000000ff0d00720c */ /* 0x000fd60003f26270 */
[----:B------:R-:W-:Y:S02]  /*1160*/  @P0 IMAD.MOV.U32 R5, RZ, RZ, RZ ;  /* 0x000000ffff050224 */ /* 0x000fe400078e00ff */
[----:B------:R-:W-:Y:S01]  /*1170*/  @!P0 FFMA R9, R0, 1.84467440737095516160e+19, RZ ;  /* 0x5f80000000098823 */ /* 0x000fe200000000ff */
[----:B------:R-:W-:Y:S02]  /*1180*/  @!P0 IMAD.MOV.U32 R5, RZ, RZ, -0x40 ;  /* 0xffffffc0ff058424 */ /* 0x000fe400078e00ff */
[----:B------:R-:W-:-:S03]  /*1190*/  @!P1 FFMA R10, R3, 1.84467440737095516160e+19, RZ ;  /* 0x5f800000030a9823 */ /* 0x000fc600000000ff */
[----:B------:R-:W-:-:S07]  /*11a0*/  @!P1 IADD3 R5, PT, PT, R5, 0x40, RZ ;  /* 0x0000004005059810 */ /* 0x000fce0007ffe0ff */
.L_x_12:
[----:B------:R-:W-:Y:S01]  /*11b0*/  LEA R3, R6, 0xc0800000, 0x17 ;  /* 0xc080000006037811 */ /* 0x000fe200078eb8ff */
[----:B------:R-:W-:-:S04]  /*11c0*/  VIADD R7, R7, 0xffffff81 ;  /* 0xffffff8107077836 */ /* 0x000fc80000000000 */
[----:B------:R-:W-:Y:S01]  /*11d0*/  IMAD.IADD R3, R10, 0x1, -R3 ;  /* 0x000000010a037824 */ /* 0x000fe200078e0a03 */
[C---:B------:R-:W-:Y:S01]  /*11e0*/  IADD3 R6, PT, PT, R7.reuse, 0x7f, -R6 ;  /* 0x0000007f07067810 */ /* 0x040fe20007ffe806 */
[----:B------:R-:W-:Y:S02]  /*11f0*/  IMAD R0, R7, -0x800000, R9 ;  /* 0xff80000007007824 */ /* 0x000fe400078e0209 */
[----:B------:R-:W0:Y:S01]  /*1200*/  MUFU.RCP R10, R3 ;  /* 0x00000003000a7308 */ /* 0x000e220000001000 */
[----:B------:R-:W-:Y:S01]  /*1210*/  FADD.FTZ R11, -R3, -RZ ;  /* 0x800000ff030b7221 */ /* 0x000fe20000010100 */
[----:B------:R-:W-:-:S03]  /*1220*/  IMAD.IADD R6, R6, 0x1, R5 ;  /* 0x0000000106067824 */ /* 0x000fc600078e0205 */
[----:B0-----:R-:W-:-:S04]  /*1230*/  FFMA R13, R10, R11, 1 ;  /* 0x3f8000000a0d7423 */ /* 0x001fc8000000000b */
[----:B------:R-:W-:-:S04]  /*1240*/  FFMA R16, R10, R13, R10 ;  /* 0x0000000d0a107223 */ /* 0x000fc8000000000a */
[----:B------:R-:W-:-:S04]  /*1250*/  FFMA R9, R0, R16, RZ ;  /* 0x0000001000097223 */ /* 0x000fc800000000ff */
[----:B------:R-:W-:-:S04]  /*1260*/  FFMA R10, R11, R9, R0 ;  /* 0x000000090b0a7223 */ /* 0x000fc80000000000 */
[----:B------:R-:W-:-:S04]  /*1270*/  FFMA R9, R16, R10, R9 ;  /* 0x0000000a10097223 */ /* 0x000fc80000000009 */
[----:B------:R-:W-:-:S04]  /*1280*/  FFMA R10, R11, R9, R0 ;  /* 0x000000090b0a7223 */ /* 0x000fc80000000000 */
[----:B------:R-:W-:-:S05]  /*1290*/  FFMA R0, R16, R10, R9 ;  /* 0x0000000a10007223 */ /* 0x000fca0000000009 */
[----:B------:R-:W-:-:S04]  /*12a0*/  SHF.R.U32.HI R3, RZ, 0x17, R0 ;  /* 0x00000017ff037819 */ /* 0x000fc80000011600 */
[----:B------:R-:W-:-:S04]  /*12b0*/  LOP3.LUT R3, R3, 0xff, RZ, 0xc0, !PT ;  /* 0x000000ff03037812 */ /* 0x000fc800078ec0ff */
[----:B------:R-:W-:-:S05]  /*12c0*/  IADD3 R7, PT, PT, R3, R6, RZ ;  /* 0x0000000603077210 */ /* 0x000fca0007ffe0ff */
[----:B------:R-:W-:-:S05]  /*12d0*/  VIADD R3, R7, 0xffffffff ;  /* 0xffffffff07037836 */ /* 0x000fca0000000000 */
[----:B------:R-:W-:-:S13]  /*12e0*/  ISETP.GE.U32.AND P0, PT, R3, 0xfe, PT ;  /* 0x000000fe0300780c */ /* 0x000fda0003f06070 */
[----:B------:R-:W-:Y:S05]  /*12f0*/  @!P0 BRA `(.L_x_17) ;  /* 0x0000000000808947 */ /* 0x000fea0003800000 */
[----:B------:R-:W-:-:S13]  /*1300*/  ISETP.GT.AND P0, PT, R7, 0xfe, PT ;  /* 0x000000fe0700780c */ /* 0x000fda0003f04270 */
[----:B------:R-:W-:Y:S05]  /*1310*/  @P0 BRA `(.L_x_18) ;  /* 0x00000000006c0947 */ /* 0x000fea0003800000 */
[----:B------:R-:W-:-:S13]  /*1320*/  ISETP.GE.AND P0, PT, R7, 0x1, PT ;  /* 0x000000010700780c */ /* 0x000fda0003f06270 */
[----:B------:R-:W-:Y:S05]  /*1330*/  @P0 BRA `(.L_x_19) ;  /* 0x0000000000980947 */ /* 0x000fea0003800000 */
[----:B------:R-:W-:Y:S02]  /*1340*/  ISETP.GE.AND P0, PT, R7, -0x18, PT ;  /* 0xffffffe80700780c */ /* 0x000fe40003f06270 */
[----:B------:R-:W-:-:S11]  /*1350*/  LOP3.LUT R0, R0, 0x80000000, RZ, 0xc0, !PT ;  /* 0x8000000000007812 */ /* 0x000fd600078ec0ff */
[----:B------:R-:W-:Y:S05]  /*1360*/  @!P0 BRA `(.L_x_19) ;  /* 0x00000000008c8947 */ /* 0x000fea0003800000 */
[CCC-:B------:R-:W-:Y:S01]  /*1370*/  FFMA.RZ R3, R16.reuse, R10.reuse, R9.reuse ;  /* 0x0000000a10037223 */ /* 0x1c0fe2000000c009 */
[CCC-:B------:R-:W-:Y:S01]  /*1380*/  FFMA.RM R6, R16.reuse, R10.reuse, R9.reuse ;  /* 0x0000000a10067223 */ /* 0x1c0fe20000004009 */
[C---:B------:R-:W-:Y:S02]  /*1390*/  ISETP.NE.AND P2, PT, R7.reuse, RZ, PT ;  /* 0x000000ff0700720c */ /* 0x040fe40003f45270 */
[----:B------:R-:W-:Y:S02]  /*13a0*/  ISETP.NE.AND P1, PT, R7, RZ, PT ;  /* 0x000000ff0700720c */ /* 0x000fe40003f25270 */
[----:B------:R-:W-:Y:S01]  /*13b0*/  LOP3.LUT R5, R3, 0x7fffff, RZ, 0xc0, !PT ;  /* 0x007fffff03057812 */ /* 0x000fe200078ec0ff */
[----:B------:R-:W-:Y:S01]  /*13c0*/  FFMA.RP R3, R16, R10, R9 ;  /* 0x0000000a10037223 */ /* 0x000fe20000008009 */
[----:B------:R-:W-:Y:S02]  /*13d0*/  VIADD R10, R7, 0x20 ;  /* 0x00000020070a7836 */ /* 0x000fe40000000000 */
[----:B------:R-:W-:Y:S01]  /*13e0*/  LOP3.LUT R5, R5, 0x800000, RZ, 0xfc, !PT ;  /* 0x0080000005057812 */ /* 0x000fe200078efcff */
[----:B------:R-:W-:Y:S01]  /*13f0*/  IMAD.MOV R7, RZ, RZ, -R7 ;  /* 0x000000ffff077224 */ /* 0x000fe200078e0a07 */
[----:B------:R-:W-:-:S02]  /*1400*/  FSETP.NEU.FTZ.AND P0, PT, R3, R6, PT ;  /* 0x000000060300720b */ /* 0x000fc40003f1d000 */
[----:B------:R-:W-:Y:S02]  /*1410*/  SHF.L.U32 R10, R5, R10, RZ ;  /* 0x0000000a050a7219 */ /* 0x000fe400000006ff */
[----:B------:R-:W-:Y:S02]  /*1420*/  SEL R6, R7, RZ, P2 ;  /* 0x000000ff07067207 */ /* 0x000fe40001000000 */
[----:B------:R-:W-:Y:S02]  /*1430*/  ISETP.NE.AND P1, PT, R10, RZ, P1 ;  /* 0x000000ff0a00720c */ /* 0x000fe40000f25270 */
[----:B------:R-:W-:Y:S02]  /*1440*/  SHF.R.U32.HI R6, RZ, R6, R5 ;  /* 0x00000006ff067219 */ /* 0x000fe40000011605 */
[----:B------:R-:W-:Y:S02]  /*1450*/  PLOP3.LUT P0, PT, P0, P1, PT, 0xf8, 0x8f ;  /* 0x00000000008f781c */ /* 0x000fe40000703f70 */
[----:B------:R-:W-:-:S02]  /*1460*/  SHF.R.U32.HI R10, RZ, 0x1, R6 ;  /* 0x00000001ff0a7819 */ /* 0x000fc40000011606 */
[----:B------:R-:W-:-:S04]  /*1470*/  SEL R3, RZ, 0x1, !P0 ;  /* 0x00000001ff037807 */ /* 0x000fc80004000000 */
[----:B------:R-:W-:-:S04]  /*1480*/  LOP3.LUT R3, R3, 0x1, R10, 0xf8, !PT ;  /* 0x0000000103037812 */ /* 0x000fc800078ef80a */
[----:B------:R-:W-:-:S04]  /*1490*/  LOP3.LUT R3, R3, R6, RZ, 0xc0, !PT ;  /* 0x0000000603037212 */ /* 0x000fc800078ec0ff */
[----:B------:R-:W-:-:S04]  /*14a0*/  IADD3 R3, PT, PT, R10, R3, RZ ;  /* 0x000000030a037210 */ /* 0x000fc80007ffe0ff */
[----:B------:R-:W-:Y:S01]  /*14b0*/  LOP3.LUT R0, R3, R0, RZ, 0xfc, !PT ;  /* 0x0000000003007212 */ /* 0x000fe200078efcff */
[----:B------:R-:W-:Y:S06]  /*14c0*/  BRA `(.L_x_19) ;  /* 0x0000000000347947 */ /* 0x000fec0003800000 */
.L_x_18:
[----:B------:R-:W-:-:S04]  /*14d0*/  LOP3.LUT R0, R0, 0x80000000, RZ, 0xc0, !PT ;  /* 0x8000000000007812 */ /* 0x000fc800078ec0ff */
[----:B------:R-:W-:Y:S01]  /*14e0*/  LOP3.LUT R0, R0, 0x7f800000, RZ, 0xfc, !PT ;  /* 0x7f80000000007812 */ /* 0x000fe200078efcff */
[----:B------:R-:W-:Y:S06]  /*14f0*/  BRA `(.L_x_19) ;  /* 0x0000000000287947 */ /* 0x000fec0003800000 */
.L_x_17:
[----:B------:R-:W-:Y:S01]  /*1500*/  IMAD R0, R6, 0x800000, R0 ;  /* 0x0080000006007824 */ /* 0x000fe200078e0200 */
[----:B------:R-:W-:Y:S06]  /*1510*/  BRA `(.L_x_19) ;  /* 0x0000000000207947 */ /* 0x000fec0003800000 */
.L_x_16:
[----:B------:R-:W-:-:S04]  /*1520*/  LOP3.LUT R0, R10, 0x80000000, R9, 0x48, !PT ;  /* 0x800000000a007812 */ /* 0x000fc800078e4809 */
[----:B------:R-:W-:Y:S01]  /*1530*/  LOP3.LUT R0, R0, 0x7f800000, RZ, 0xfc, !PT ;  /* 0x7f80000000007812 */ /* 0x000fe200078efcff */
[----:B------:R-:W-:Y:S06]  /*1540*/  BRA `(.L_x_19) ;  /* 0x0000000000147947 */ /* 0x000fec0003800000 */
.L_x_15:
[----:B------:R-:W-:Y:S01]  /*1550*/  LOP3.LUT R0, R10, 0x80000000, R9, 0x48, !PT ;  /* 0x800000000a007812 */ /* 0x000fe200078e4809 */
[----:B------:R-:W-:Y:S06]  /*1560*/  BRA `(.L_x_19) ;  /* 0x00000000000c7947 */ /* 0x000fec0003800000 */
.L_x_14:
[----:B------:R-:W0:Y:S01]  /*1570*/  MUFU.RSQ R0, -QNAN ;  /* 0xffc0000000007908 */ /* 0x000e220000001400 */
[----:B------:R-:W-:Y:S05]  /*1580*/  BRA `(.L_x_19) ;  /* 0x0000000000047947 */ /* 0x000fea0003800000 */
.L_x_13:
[----:B------:R-:W-:-:S07]  /*1590*/  FADD.FTZ R0, R0, R3 ;  /* 0x0000000300007221 */ /* 0x000fce0000010000 */
.L_x_19:
[----:B------:R-:W-:-:S04]  /*15a0*/  IMAD.MOV.U32 R5, RZ, RZ, 0x0 ;  /* 0x00000000ff057424 */ /* 0x000fc800078e00ff */
[----:B0-----:R-:W-:Y:S05]  /*15b0*/  RET.REL.NODEC R4 `(rmsnorm_kernel) ;  /* 0xffffffe804907950 */ /* 0x001fea0003c3ffff */
.L_x_20:
[----:B------:R-:W-:-:S00]  /*15c0*/  BRA `(.L_x_20) ;  /* 0xfffffffc00fc7947 */ /* 0x000fc0000383ffff */
[----:B------:R-:W-:-:S00]  /*15d0*/  NOP ;  /* 0x0000000000007918 */ /* 0x000fc00000000000 */
        /* <DEDUP_REMOVED lines=10> */
.L_x_23:


//--------------------- .nv.shared.rmsnorm_kernel --------------------------
	.section	.nv.shared.rmsnorm_kernel,"aw",@nobits
	.sectionflags	@""
	.align	16
	.zero		1024


//--------------------- .nv.shared.reserved.0     --------------------------
	.section	.nv.shared.reserved.0,"aw",@nobits
	.weak		__nv_reservedSMEM_offset_0_alias
	.size		__nv_reservedSMEM_offset_0_alias, 0, 64
	.other		__nv_reservedSMEM_offset_0_alias,@"STO_CUDA_RESERVED_SHARED STV_DEFAULT"
__nv_reservedSMEM_offset_0_alias:
	.zero		0
	.zero		64


//--------------------- .nv.constant0.rmsnorm_kernel --------------------------
	.section	.nv.constant0.rmsnorm_kernel,"a",@progbits
	.sectionflags	@""
	.align	4
.nv.constant0.rmsnorm_kernel:
	.zero		924


//--------------------- SYMBOLS --------------------------

	.type		.nv.reservedSmem.offset0,@object
	.size		.nv.reservedSmem.offset0,0x4
	.type		.nv.reservedSmem.cap,@object
	.size		.nv.reservedSmem.cap,0x4
